//
// Generated by NVIDIA NVVM Compiler
//
// Compiler Build ID: CL-36424714
// Cuda compilation tools, release 13.0, V13.0.88
// Based on NVVM 20.0.0
//

.version 9.0
.target sm_100
.address_size 64

	// .globl	_Z16brightnessKernelPKhPhiii

.visible .entry _Z16brightnessKernelPKhPhiii(
	.param .u64 .ptr .align 1 _Z16brightnessKernelPKhPhiii_param_0,
	.param .u64 .ptr .align 1 _Z16brightnessKernelPKhPhiii_param_1,
	.param .u32 _Z16brightnessKernelPKhPhiii_param_2,
	.param .u32 _Z16brightnessKernelPKhPhiii_param_3,
	.param .u32 _Z16brightnessKernelPKhPhiii_param_4
)
{
	.reg .pred 	%p<4>;
	.reg .b16 	%rs<4>;
	.reg .b32 	%r<20>;
	.reg .b32 	%f<17>;
	.reg .b64 	%rd<8>;

	ld.param.u64 	%rd1, [_Z16brightnessKernelPKhPhiii_param_0];
	ld.param.u64 	%rd2, [_Z16brightnessKernelPKhPhiii_param_1];
	ld.param.u32 	%r5, [_Z16brightnessKernelPKhPhiii_param_2];
	ld.param.u32 	%r3, [_Z16brightnessKernelPKhPhiii_param_3];
	ld.param.u32 	%r4, [_Z16brightnessKernelPKhPhiii_param_4];
	mov.u32 	%r6, %ctaid.x;
	mov.u32 	%r7, %ntid.x;
	mov.u32 	%r8, %tid.x;
	mad.lo.s32 	%r1, %r6, %r7, %r8;
	mov.u32 	%r9, %ctaid.y;
	mov.u32 	%r10, %ntid.y;
	mov.u32 	%r11, %tid.y;
	mad.lo.s32 	%r2, %r9, %r10, %r11;
	setp.ge.s32 	%p1, %r2, %r5;
	setp.ge.s32 	%p2, %r1, %r3;
	or.pred  	%p3, %p1, %p2;
	@%p3 bra 	$L__BB0_2;
	cvta.to.global.u64 	%rd3, %rd1;
	cvta.to.global.u64 	%rd4, %rd2;
	mad.lo.s32 	%r12, %r3, %r2, %r1;
	mul.lo.s32 	%r13, %r12, 3;
	cvt.s64.s32 	%rd5, %r13;
	add.s64 	%rd6, %rd3, %rd5;
	ld.global.u8 	%rs1, [%rd6];
	cvt.rn.f32.u16 	%f1, %rs1;
	cvt.rn.f32.s32 	%f2, %r4;
	add.f32 	%f3, %f2, %f1;
	cvt.rzi.s32.f32 	%r14, %f3;
	cvt.rn.f32.s32 	%f4, %r14;
	min.f32 	%f5, %f4, 0f437F0000;
	max.f32 	%f6, %f5, 0f00000000;
	cvt.rzi.s32.f32 	%r15, %f6;
	add.s64 	%rd7, %rd4, %rd5;
	st.global.u8 	[%rd7], %r15;
	ld.global.u8 	%rs2, [%rd6+1];
	cvt.rn.f32.u16 	%f7, %rs2;
	add.f32 	%f8, %f2, %f7;
	cvt.rzi.s32.f32 	%r16, %f8;
	cvt.rn.f32.s32 	%f9, %r16;
	min.f32 	%f10, %f9, 0f437F0000;
	max.f32 	%f11, %f10, 0f00000000;
	cvt.rzi.s32.f32 	%r17, %f11;
	st.global.u8 	[%rd7+1], %r17;
	ld.global.u8 	%rs3, [%rd6+2];
	cvt.rn.f32.u16 	%f12, %rs3;
	add.f32 	%f13, %f2, %f12;
	cvt.rzi.s32.f32 	%r18, %f13;
	cvt.rn.f32.s32 	%f14, %r18;
	min.f32 	%f15, %f14, 0f437F0000;
	max.f32 	%f16, %f15, 0f00000000;
	cvt.rzi.s32.f32 	%r19, %f16;
	st.global.u8 	[%rd7+2], %r19;
$L__BB0_2:
	ret;

}


// ===== COMPILED SASS (sm_100) =====

	.target	sm_100

	.elftype	@"ET_EXEC"


//--------------------- .note.nv.tkinfo           --------------------------
	.section	.note.nv.tkinfo,"",@"SHT_NOTE"
	.sectionflags	@"SHF_NOTE_NV_TKINFO"
	.tkinfo
        /*0018*/ 	.word	0x00000002
        /*0030*/ 	.string	""
        /*0030*/ 	.string	"ptxas"
        /*0030*/ 	.string	"Cuda compilation tools, release 13.0, V13.0.88"
        /*0030*/ 	.string	"Build cuda_13.0.r13.0/compiler.36424714_0"
        /*0030*/ 	.string	"-arch sm_100 -m 64 "



//--------------------- .note.nv.cuinfo           --------------------------
	.section	.note.nv.cuinfo,"",@"SHT_NOTE"
	.sectionflags	@"SHF_NOTE_NV_CUINFO"
        /*0018*/ 	.short	0x0002
        /*001a*/ 	.short	0x0064
        /*001c*/ 	.short	0x0082
	.zero		2


//--------------------- .nv.info                  --------------------------
	.section	.nv.info,"",@"SHT_CUDA_INFO"
	.align	4


	//----- nvinfo : EIATTR_REGCOUNT
	.align		4
        /*0000*/ 	.byte	0x04, 0x2f
        /*0002*/ 	.short	(.L_1 - .L_0)
	.align		4
.L_0:
        /*0004*/ 	.word	index@(_Z16brightnessKernelPKhPhiii)
        /*0008*/ 	.word	0x0000000e


	//----- nvinfo : EIATTR_FRAME_SIZE
	.align		4
.L_1:
        /*000c*/ 	.byte	0x04, 0x11
        /*000e*/ 	.short	(.L_3 - .L_2)
	.align		4
.L_2:
        /*0010*/ 	.word	index@(_Z16brightnessKernelPKhPhiii)
        /*0014*/ 	.word	0x00000000


	//----- nvinfo : EIATTR_MIN_STACK_SIZE
	.align		4
.L_3:
        /*0018*/ 	.byte	0x04, 0x12
        /*001a*/ 	.short	(.L_5 - .L_4)
	.align		4
.L_4:
        /*001c*/ 	.word	index@(_Z16brightnessKernelPKhPhiii)
        /*0020*/ 	.word	0x00000000
.L_5:


//--------------------- .nv.compat                --------------------------
	.section	.nv.compat,"",@"SHT_CUDA_COMPAT_INFO"
	.align	4
        /*0000*/ 	.byte	0x02, 0x09, 0x00, 0x00, 0x02, 0x02, 0x01, 0x00, 0x02, 0x05, 0x05, 0x00, 0x03, 0x07, 0x01, 0x01
        /*0010*/ 	.byte	0x02, 0x03, 0x00, 0x00, 0x02, 0x06, 0x01, 0x00, 0x04, 0x0b, 0x08, 0x00, 0x09, 0x00, 0x00, 0x00
        /*0020*/ 	.byte	0x00, 0x00, 0x00, 0x00


//--------------------- .nv.info._Z16brightnessKernelPKhPhiii --------------------------
	.section	.nv.info._Z16brightnessKernelPKhPhiii,"",@"SHT_CUDA_INFO"
	.sectionflags	@""
	.align	4


	//----- nvinfo : EIATTR_CUDA_API_VERSION
	.align		4
        /*0000*/ 	.byte	0x04, 0x37
        /*0002*/ 	.short	(.L_7 - .L_6)
.L_6:
        /*0004*/ 	.word	0x00000082


	//----- nvinfo : EIATTR_KPARAM_INFO
	.align		4
.L_7:
        /*0008*/ 	.byte	0x04, 0x17
        /*000a*/ 	.short	(.L_9 - .L_8)
.L_8:
        /*000c*/ 	.word	0x00000000
        /*0010*/ 	.short	0x0004
        /*0012*/ 	.short	0x0018
        /*0014*/ 	.byte	0x00, 0xf0, 0x11, 0x00


	//----- nvinfo : EIATTR_KPARAM_INFO
	.align		4
.L_9:
        /*0018*/ 	.byte	0x04, 0x17
        /*001a*/ 	.short	(.L_11 - .L_10)
.L_10:
        /*001c*/ 	.word	0x00000000
        /*0020*/ 	.short	0x0003
        /*0022*/ 	.short	0x0014
        /*0024*/ 	.byte	0x00, 0xf0, 0x11, 0x00


	//----- nvinfo : EIATTR_KPARAM_INFO
	.align		4
.L_11:
        /*0028*/ 	.byte	0x04, 0x17
        /*002a*/ 	.short	(.L_13 - .L_12)
.L_12:
        /*002c*/ 	.word	0x00000000
        /*0030*/ 	.short	0x0002
        /*0032*/ 	.short	0x0010
        /*0034*/ 	.byte	0x00, 0xf0, 0x11, 0x00


	//----- nvinfo : EIATTR_KPARAM_INFO
	.align		4
.L_13:
        /*0038*/ 	.byte	0x04, 0x17
        /*003a*/ 	.short	(.L_15 - .L_14)
.L_14:
        /*003c*/ 	.word	0x00000000
        /*0040*/ 	.short	0x0001
        /*0042*/ 	.short	0x0008
        /*0044*/ 	.byte	0x00, 0xf5, 0x21, 0x00


	//----- nvinfo : EIATTR_KPARAM_INFO
	.align		4
.L_15:
        /*0048*/ 	.byte	0x04, 0x17
        /*004a*/ 	.short	(.L_17 - .L_16)
.L_16:
        /*004c*/ 	.word	0x00000000
        /*0050*/ 	.short	0x0000
        /*0052*/ 	.short	0x0000
        /*0054*/ 	.byte	0x00, 0xf5, 0x21, 0x00


	//----- nvinfo : EIATTR_SPARSE_MMA_MASK
	.align		4
.L_17:
        /*0058*/ 	.byte	0x03, 0x50
        /*005a*/ 	.short	0x0000


	//----- nvinfo : EIATTR_MAXREG_COUNT
	.align		4
        /*005c*/ 	.byte	0x03, 0x1b
        /*005e*/ 	.short	0x00ff


	//----- nvinfo : EIATTR_MERCURY_ISA_VERSION
	.align		4
        /*0060*/ 	.byte	0x03, 0x5f
        /*0062*/ 	.short	0x0101


	//----- nvinfo : EIATTR_VRC_CTA_INIT_COUNT
	.align		4
        /*0064*/ 	.byte	0x02, 0x4a
	.zero		1
	.zero		1


	//----- nvinfo : EIATTR_EXIT_INSTR_OFFSETS
	.align		4
        /*0068*/ 	.byte	0x04, 0x1c
        /*006a*/ 	.short	(.L_19 - .L_18)


	//   ....[0]....
.L_18:
        /*006c*/ 	.word	0x000000c0


	//   ....[1]....
        /*0070*/ 	.word	0x00000330


	//----- nvinfo : EIATTR_CBANK_PARAM_SIZE
	.align		4
.L_19:
        /*0074*/ 	.byte	0x03, 0x19
        /*0076*/ 	.short	0x001c


	//----- nvinfo : EIATTR_PARAM_CBANK
	.align		4
        /*0078*/ 	.byte	0x04, 0x0a
        /*007a*/ 	.short	(.L_21 - .L_20)
	.align		4
.L_20:
        /*007c*/ 	.word	index@(.nv.constant0._Z16brightnessKernelPKhPhiii)
        /*0080*/ 	.short	0x0380
        /*0082*/ 	.short	0x001c


	//----- nvinfo : EIATTR_SW_WAR
	.align		4
.L_21:
        /*0084*/ 	.byte	0x04, 0x36
        /*0086*/ 	.short	(.L_23 - .L_22)
.L_22:
        /*0088*/ 	.word	0x00000008
.L_23:


//--------------------- .nv.callgraph             --------------------------
	.section	.nv.callgraph,"",@"SHT_CUDA_CALLGRAPH"
	.align	4
	.sectionentsize	8
	.align		4
        /*0000*/ 	.word	0x00000000
	.align		4
        /*0004*/ 	.word	0xffffffff
	.align		4
        /*0008*/ 	.word	0x00000000
	.align		4
        /*000c*/ 	.word	0xfffffffe
	.align		4
        /*0010*/ 	.word	0x00000000
	.align		4
        /*0014*/ 	.word	0xfffffffd
	.align		4
        /*0018*/ 	.word	0x00000000
	.align		4
        /*001c*/ 	.word	0xfffffffc


//--------------------- .text._Z16brightnessKernelPKhPhiii --------------------------
	.section	.text._Z16brightnessKernelPKhPhiii,"ax",@progbits
	.align	128
        .global         _Z16brightnessKernelPKhPhiii
        .type           _Z16brightnessKernelPKhPhiii,@function
        .size           _Z16brightnessKernelPKhPhiii,(.L_x_1 - _Z16brightnessKernelPKhPhiii)
        .other          _Z16brightnessKernelPKhPhiii,@"STO_CUDA_ENTRY STV_DEFAULT"
_Z16brightnessKernelPKhPhiii:
.text._Z16brightnessKernelPKhPhiii:
[----:B------:R-:W-:Y:S01]  /*0000*/  LDC R1, c[0x0][0x37c] ;  /* 0x0000df00ff017b82 */ /* 0x000fe20000000800 */
[----:B------:R-:W0:Y:S07]  /*0010*/  S2R R3, SR_TID.X ;  /* 0x0000000000037919 */ /* 0x000e2e0000002100 */
[----:B------:R-:W0:Y:S01]  /*0020*/  S2UR UR4, SR_CTAID.X ;  /* 0x00000000000479c3 */ /* 0x000e220000002500 */
[----:B------:R-:W1:Y:S01]  /*0030*/  LDCU.64 UR6, c[0x0][0x390] ;  /* 0x00007200ff0677ac */ /* 0x000e620008000a00 */
[----:B------:R-:W2:Y:S06]  /*0040*/  S2R R5, SR_TID.Y ;  /* 0x0000000000057919 */ /* 0x000eac0000002200 */
[----:B------:R-:W0:Y:S08]  /*0050*/  LDC R0, c[0x0][0x360] ;  /* 0x0000d800ff007b82 */ /* 0x000e300000000800 */
[----:B------:R-:W2:Y:S08]  /*0060*/  S2UR UR5, SR_CTAID.Y ;  /* 0x00000000000579c3 */ /* 0x000eb00000002600 */
[----:B------:R-:W2:Y:S01]  /*0070*/  LDC R2, c[0x0][0x364] ;  /* 0x0000d900ff027b82 */ /* 0x000ea20000000800 */
[----:B0-----:R-:W-:-:S05]  /*0080*/  IMAD R0, R0, UR4, R3 ;  /* 0x0000000400007c24 */ /* 0x001fca000f8e0203 */
[----:B-1----:R-:W-:Y:S01]  /*0090*/  ISETP.GE.AND P0, PT, R0, UR7, PT ;  /* 0x0000000700007c0c */ /* 0x002fe2000bf06270 */
[----:B--2---:R-:W-:-:S05]  /*00a0*/  IMAD R3, R2, UR5, R5 ;  /* 0x0000000502037c24 */ /* 0x004fca000f8e0205 */
[----:B------:R-:W-:-:S13]  /*00b0*/  ISETP.GE.OR P0, PT, R3, UR6, P0 ;  /* 0x0000000603007c0c */ /* 0x000fda0008706670 */
[----:B------:R-:W-:Y:S05]  /*00c0*/  @P0 EXIT ;  /* 0x000000000000094d */ /* 0x000fea0003800000 */
[----:B------:R-:W0:Y:S01]  /*00d0*/  LDCU.128 UR8, c[0x0][0x380] ;  /* 0x00007000ff0877ac */ /* 0x000e220008000c00 */
[----:B------:R-:W-:Y:S01]  /*00e0*/  IMAD R0, R3, UR7, R0 ;  /* 0x0000000703007c24 */ /* 0x000fe2000f8e0200 */
[----:B------:R-:W1:Y:S03]  /*00f0*/  LDCU.64 UR4, c[0x0][0x358] ;  /* 0x00006b00ff0477ac */ /* 0x000e660008000a00 */
[----:B------:R-:W-:Y:S01]  /*0100*/  IMAD R0, R0, 0x3, RZ ;  /* 0x0000000300007824 */ /* 0x000fe200078e02ff */
[----:B------:R-:W2:Y:S04]  /*0110*/  LDCU UR6, c[0x0][0x398] ;  /* 0x00007300ff0677ac */ /* 0x000ea80008000800 */
[----:B------:R-:W-:-:S02]  /*0120*/  SHF.R.S32.HI R5, RZ, 0x1f, R0 ;  /* 0x0000001fff057819 */ /* 0x000fc40000011400 */
[----:B0-----:R-:W-:-:S04]  /*0130*/  IADD3 R2, P0, PT, R0, UR8, RZ ;  /* 0x0000000800027c10 */ /* 0x001fc8000ff1e0ff */
[----:B------:R-:W-:-:S05]  /*0140*/  IADD3.X R3, PT, PT, R5, UR9, RZ, P0, !PT ;  /* 0x0000000905037c10 */ /* 0x000fca00087fe4ff */
[----:B-1----:R-:W3:Y:S01]  /*0150*/  LDG.E.U8 R4, desc[UR4][R2.64] ;  /* 0x0000000402047981 */ /* 0x002ee2000c1e1100 */
[----:B--2---:R-:W-:Y:S02]  /*0160*/  I2FP.F32.S32 R7, UR6 ;  /* 0x0000000600077c45 */ /* 0x004fe40008201400 */
[----:B---3--:R-:W-:-:S05]  /*0170*/  I2FP.F32.U32 R4, R4 ;  /* 0x0000000400047245 */ /* 0x008fca0000201000 */
[----:B------:R-:W-:-:S06]  /*0180*/  FADD R6, R4, R7 ;  /* 0x0000000704067221 */ /* 0x000fcc0000000000 */
[----:B------:R-:W0:Y:S02]  /*0190*/  F2I.TRUNC.NTZ R6, R6 ;  /* 0x0000000600067305 */ /* 0x000e24000020f100 */
[----:B0-----:R-:W-:-:S04]  /*01a0*/  I2FP.F32.S32 R4, R6 ;  /* 0x0000000600047245 */ /* 0x001fc80000201400 */
[----:B------:R-:W-:-:S04]  /*01b0*/  FMNMX R4, R4, 255, PT ;  /* 0x437f000004047809 */ /* 0x000fc80003800000 */
[----:B------:R-:W-:Y:S02]  /*01c0*/  FMNMX R8, RZ, R4, !PT ;  /* 0x00000004ff087209 */ /* 0x000fe40007800000 */
[----:B------:R-:W-:Y:S02]  /*01d0*/  IADD3 R4, P0, PT, R0, UR10, RZ ;  /* 0x0000000a00047c10 */ /* 0x000fe4000ff1e0ff */
[----:B------:R-:W0:Y:S02]  /*01e0*/  F2I.TRUNC.NTZ R9, R8 ;  /* 0x0000000800097305 */ /* 0x000e24000020f100 */
[----:B------:R-:W-:-:S05]  /*01f0*/  IADD3.X R5, PT, PT, R5, UR11, RZ, P0, !PT ;  /* 0x0000000b05057c10 */ /* 0x000fca00087fe4ff */
[----:B0-----:R-:W-:Y:S04]  /*0200*/  STG.E.U8 desc[UR4][R4.64], R9 ;  /* 0x0000000904007986 */ /* 0x001fe8000c101104 */
[----:B------:R-:W2:Y:S02]  /*0210*/  LDG.E.U8 R0, desc[UR4][R2.64+0x1] ;  /* 0x0000010402007981 */ /* 0x000ea4000c1e1100 */
[----:B--2---:R-:W-:-:S05]  /*0220*/  I2FP.F32.U32 R0, R0 ;  /* 0x0000000000007245 */ /* 0x004fca0000201000 */
[----:B------:R-:W-:-:S06]  /*0230*/  FADD R0, R7, R0 ;  /* 0x0000000007007221 */ /* 0x000fcc0000000000 */
[----:B------:R-:W0:Y:S02]  /*0240*/  F2I.TRUNC.NTZ R0, R0 ;  /* 0x0000000000007305 */ /* 0x000e24000020f100 */
[----:B0-----:R-:W-:-:S04]  /*0250*/  I2FP.F32.S32 R6, R0 ;  /* 0x0000000000067245 */ /* 0x001fc80000201400 */
[----:B------:R-:W-:-:S04]  /*0260*/  FMNMX R6, R6, 255, PT ;  /* 0x437f000006067809 */ /* 0x000fc80003800000 */
[----:B------:R-:W-:-:S04]  /*0270*/  FMNMX R6, RZ, R6, !PT ;  /* 0x00000006ff067209 */ /* 0x000fc80007800000 */
[----:B------:R-:W0:Y:S02]  /*0280*/  F2I.TRUNC.NTZ R11, R6 ;  /* 0x00000006000b7305 */ /* 0x000e24000020f100 */
[----:B0-----:R-:W-:Y:S04]  /*0290*/  STG.E.U8 desc[UR4][R4.64+0x1], R11 ;  /* 0x0000010b04007986 */ /* 0x001fe8000c101104 */
[----:B------:R-:W2:Y:S02]  /*02a0*/  LDG.E.U8 R8, desc[UR4][R2.64+0x2] ;  /* 0x0000020402087981 */ /* 0x000ea4000c1e1100 */
[----:B--2---:R-:W-:-:S05]  /*02b0*/  I2FP.F32.U32 R8, R8 ;  /* 0x0000000800087245 */ /* 0x004fca0000201000 */
[----:B------:R-:W-:-:S06]  /*02c0*/  FADD R8, R7, R8 ;  /* 0x0000000807087221 */ /* 0x000fcc0000000000 */
[----:B------:R-:W0:Y:S02]  /*02d0*/  F2I.TRUNC.NTZ R8, R8 ;  /* 0x0000000800087305 */ /* 0x000e24000020f100 */
[----:B0-----:R-:W-:-:S04]  /*02e0*/  I2FP.F32.S32 R7, R8 ;  /* 0x0000000800077245 */ /* 0x001fc80000201400 */
[----:B------:R-:W-:-:S04]  /*02f0*/  FMNMX R7, R7, 255, PT ;  /* 0x437f000007077809 */ /* 0x000fc80003800000 */
[----:B------:R-:W-:-:S06]  /*0300*/  FMNMX R7, RZ, R7, !PT ;  /* 0x00000007ff077209 */ /* 0x000fcc0007800000 */
[----:B------:R-:W0:Y:S02]  /*0310*/  F2I.TRUNC.NTZ R7, R7 ;  /* 0x0000000700077305 */ /* 0x000e24000020f100 */
[----:B0-----:R-:W-:Y:S01]  /*0320*/  STG.E.U8 desc[UR4][R4.64+0x2], R7 ;  /* 0x0000020704007986 */ /* 0x001fe2000c101104 */
[----:B------:R-:W-:Y:S05]  /*0330*/  EXIT ;  /* 0x000000000000794d */ /* 0x000fea0003800000 */
.L_x_0:
[----:B------:R-:W-:-:S00]  /*0340*/  BRA `(.L_x_0) ;  /* 0xfffffffc00fc7947 */ /* 0x000fc0000383ffff */
[----:B------:R-:W-:-:S00]  /*0350*/  NOP ;  /* 0x0000000000007918 */ /* 0x000fc00000000000 */
        /* <DEDUP_REMOVED lines=10> */
.L_x_1:


//--------------------- .nv.shared.reserved.0     --------------------------
	.section	.nv.shared.reserved.0,"aw",@nobits
	.weak		__nv_reservedSMEM_offset_0_alias
	.size		__nv_reservedSMEM_offset_0_alias, 0, 64
	.other		__nv_reservedSMEM_offset_0_alias,@"STO_CUDA_RESERVED_SHARED STV_DEFAULT"
__nv_reservedSMEM_offset_0_alias:
	.zero		0
	.zero		64


//--------------------- .nv.constant0._Z16brightnessKernelPKhPhiii --------------------------
	.section	.nv.constant0._Z16brightnessKernelPKhPhiii,"a",@progbits
	.sectionflags	@""
	.align	4
.nv.constant0._Z16brightnessKernelPKhPhiii:
	.zero		924


//--------------------- SYMBOLS --------------------------

	.type		.nv.reservedSmem.offset0,@object
	.size		.nv.reservedSmem.offset0,0x4
